//
// Generated by NVIDIA NVVM Compiler
//
// Compiler Build ID: CL-36424714
// Cuda compilation tools, release 13.0, V13.0.88
// Based on NVVM 20.0.0
//

.version 9.0
.target sm_100
.address_size 64

	// .globl	_Z13freeVertexMemP10BezierLinei

.visible .entry _Z13freeVertexMemP10BezierLinei(
	.param .u64 .ptr .align 1 _Z13freeVertexMemP10BezierLinei_param_0,
	.param .u32 _Z13freeVertexMemP10BezierLinei_param_1
)
{


	ret;

}


// ===== COMPILED SASS (sm_100) =====

	.target	sm_100

	.elftype	@"ET_EXEC"


//--------------------- .note.nv.tkinfo           --------------------------
	.section	.note.nv.tkinfo,"",@"SHT_NOTE"
	.sectionflags	@"SHF_NOTE_NV_TKINFO"
	.tkinfo
        /*0018*/ 	.word	0x00000002
        /*0030*/ 	.string	""
        /*0030*/ 	.string	"ptxas"
        /*0030*/ 	.string	"Cuda compilation tools, release 13.0, V13.0.88"
        /*0030*/ 	.string	"Build cuda_13.0.r13.0/compiler.36424714_0"
        /*0030*/ 	.string	"-arch sm_100 -m 64 "



//--------------------- .note.nv.cuinfo           --------------------------
	.section	.note.nv.cuinfo,"",@"SHT_NOTE"
	.sectionflags	@"SHF_NOTE_NV_CUINFO"
        /*0018*/ 	.short	0x0002
        /*001a*/ 	.short	0x0064
        /*001c*/ 	.short	0x0082
	.zero		2


//--------------------- .nv.info                  --------------------------
	.section	.nv.info,"",@"SHT_CUDA_INFO"
	.align	4


	//----- nvinfo : EIATTR_REGCOUNT
	.align		4
        /*0000*/ 	.byte	0x04, 0x2f
        /*0002*/ 	.short	(.L_1 - .L_0)
	.align		4
.L_0:
        /*0004*/ 	.word	index@(_Z13freeVertexMemP10BezierLinei)
        /*0008*/ 	.word	0x00000004


	//----- nvinfo : EIATTR_FRAME_SIZE
	.align		4
.L_1:
        /*000c*/ 	.byte	0x04, 0x11
        /*000e*/ 	.short	(.L_3 - .L_2)
	.align		4
.L_2:
        /*0010*/ 	.word	index@(_Z13freeVertexMemP10BezierLinei)
        /*0014*/ 	.word	0x00000000


	//----- nvinfo : EIATTR_MIN_STACK_SIZE
	.align		4
.L_3:
        /*0018*/ 	.byte	0x04, 0x12
        /*001a*/ 	.short	(.L_5 - .L_4)
	.align		4
.L_4:
        /*001c*/ 	.word	index@(_Z13freeVertexMemP10BezierLinei)
        /*0020*/ 	.word	0x00000000
.L_5:


//--------------------- .nv.compat                --------------------------
	.section	.nv.compat,"",@"SHT_CUDA_COMPAT_INFO"
	.align	4
        /*0000*/ 	.byte	0x02, 0x09, 0x00, 0x00, 0x02, 0x02, 0x01, 0x00, 0x02, 0x05, 0x05, 0x00, 0x03, 0x07, 0x01, 0x01
        /*0010*/ 	.byte	0x02, 0x03, 0x00, 0x00, 0x02, 0x06, 0x01, 0x00, 0x04, 0x0b, 0x08, 0x00, 0x09, 0x00, 0x00, 0x00
        /*0020*/ 	.byte	0x00, 0x00, 0x00, 0x00


//--------------------- .nv.info._Z13freeVertexMemP10BezierLinei --------------------------
	.section	.nv.info._Z13freeVertexMemP10BezierLinei,"",@"SHT_CUDA_INFO"
	.sectionflags	@""
	.align	4


	//----- nvinfo : EIATTR_CUDA_API_VERSION
	.align		4
        /*0000*/ 	.byte	0x04, 0x37
        /*0002*/ 	.short	(.L_7 - .L_6)
.L_6:
        /*0004*/ 	.word	0x00000082


	//----- nvinfo : EIATTR_KPARAM_INFO
	.align		4
.L_7:
        /*0008*/ 	.byte	0x04, 0x17
        /*000a*/ 	.short	(.L_9 - .L_8)
.L_8:
        /*000c*/ 	.word	0x00000000
        /*0010*/ 	.short	0x0001
        /*0012*/ 	.short	0x0008
        /*0014*/ 	.byte	0x00, 0xf0, 0x11, 0x00


	//----- nvinfo : EIATTR_KPARAM_INFO
	.align		4
.L_9:
        /*0018*/ 	.byte	0x04, 0x17
        /*001a*/ 	.short	(.L_11 - .L_10)
.L_10:
        /*001c*/ 	.word	0x00000000
        /*0020*/ 	.short	0x0000
        /*0022*/ 	.short	0x0000
        /*0024*/ 	.byte	0x00, 0xf5, 0x21, 0x00


	//----- nvinfo : EIATTR_SPARSE_MMA_MASK
	.align		4
.L_11:
        /*0028*/ 	.byte	0x03, 0x50
        /*002a*/ 	.short	0x0000


	//----- nvinfo : EIATTR_MAXREG_COUNT
	.align		4
        /*002c*/ 	.byte	0x03, 0x1b
        /*002e*/ 	.short	0x00ff


	//----- nvinfo : EIATTR_MERCURY_ISA_VERSION
	.align		4
        /*0030*/ 	.byte	0x03, 0x5f
        /*0032*/ 	.short	0x0101


	//----- nvinfo : EIATTR_VRC_CTA_INIT_COUNT
	.align		4
        /*0034*/ 	.byte	0x02, 0x4a
	.zero		1
	.zero		1


	//----- nvinfo : EIATTR_EXIT_INSTR_OFFSETS
	.align		4
        /*0038*/ 	.byte	0x04, 0x1c
        /*003a*/ 	.short	(.L_13 - .L_12)


	//   ....[0]....
.L_12:
        /*003c*/ 	.word	0x00000010


	//----- nvinfo : EIATTR_CBANK_PARAM_SIZE
	.align		4
.L_13:
        /*0040*/ 	.byte	0x03, 0x19
        /*0042*/ 	.short	0x000c


	//----- nvinfo : EIATTR_PARAM_CBANK
	.align		4
        /*0044*/ 	.byte	0x04, 0x0a
        /*0046*/ 	.short	(.L_15 - .L_14)
	.align		4
.L_14:
        /*0048*/ 	.word	index@(.nv.constant0._Z13freeVertexMemP10BezierLinei)
        /*004c*/ 	.short	0x0380
        /*004e*/ 	.short	0x000c


	//----- nvinfo : EIATTR_SW_WAR
	.align		4
.L_15:
        /*0050*/ 	.byte	0x04, 0x36
        /*0052*/ 	.short	(.L_17 - .L_16)
.L_16:
        /*0054*/ 	.word	0x00000008
.L_17:


//--------------------- .nv.callgraph             --------------------------
	.section	.nv.callgraph,"",@"SHT_CUDA_CALLGRAPH"
	.align	4
	.sectionentsize	8
	.align		4
        /*0000*/ 	.word	0x00000000
	.align		4
        /*0004*/ 	.word	0xffffffff
	.align		4
        /*0008*/ 	.word	0x00000000
	.align		4
        /*000c*/ 	.word	0xfffffffe
	.align		4
        /*0010*/ 	.word	0x00000000
	.align		4
        /*0014*/ 	.word	0xfffffffd
	.align		4
        /*0018*/ 	.word	0x00000000
	.align		4
        /*001c*/ 	.word	0xfffffffc


//--------------------- .text._Z13freeVertexMemP10BezierLinei --------------------------
	.section	.text._Z13freeVertexMemP10BezierLinei,"ax",@progbits
	.align	128
        .global         _Z13freeVertexMemP10BezierLinei
        .type           _Z13freeVertexMemP10BezierLinei,@function
        .size           _Z13freeVertexMemP10BezierLinei,(.L_x_1 - _Z13freeVertexMemP10BezierLinei)
        .other          _Z13freeVertexMemP10BezierLinei,@"STO_CUDA_ENTRY STV_DEFAULT"
_Z13freeVertexMemP10BezierLinei:
.text._Z13freeVertexMemP10BezierLinei:
[----:B------:R-:W-:Y:S01]  /*0000*/  LDC R1, c[0x0][0x37c] ;  /* 0x0000df00ff017b82 */ /* 0x000fe20000000800 */
[----:B------:R-:W-:Y:S05]  /*0010*/  EXIT ;  /* 0x000000000000794d */ /* 0x000fea0003800000 */
.L_x_0:
[----:B------:R-:W-:-:S00]  /*0020*/  BRA `(.L_x_0) ;  /* 0xfffffffc00fc7947 */ /* 0x000fc0000383ffff */
[----:B------:R-:W-:-:S00]  /*0030*/  NOP ;  /* 0x0000000000007918 */ /* 0x000fc00000000000 */
        /* <DEDUP_REMOVED lines=12> */
.L_x_1:


//--------------------- .nv.shared.reserved.0     --------------------------
	.section	.nv.shared.reserved.0,"aw",@nobits
	.weak		__nv_reservedSMEM_offset_0_alias
	.size		__nv_reservedSMEM_offset_0_alias, 0, 64
	.other		__nv_reservedSMEM_offset_0_alias,@"STO_CUDA_RESERVED_SHARED STV_DEFAULT"
__nv_reservedSMEM_offset_0_alias:
	.zero		0
	.zero		64


//--------------------- .nv.constant0._Z13freeVertexMemP10BezierLinei --------------------------
	.section	.nv.constant0._Z13freeVertexMemP10BezierLinei,"a",@progbits
	.sectionflags	@""
	.align	4
.nv.constant0._Z13freeVertexMemP10BezierLinei:
	.zero		908


//--------------------- SYMBOLS --------------------------

	.type		.nv.reservedSmem.offset0,@object
	.size		.nv.reservedSmem.offset0,0x4
